//
// Generated by NVIDIA NVVM Compiler
//
// Compiler Build ID: CL-36424714
// Cuda compilation tools, release 13.0, V13.0.88
// Based on NVVM 20.0.0
//

.version 9.0
.target sm_100
.address_size 64

	// .globl	default_function_kernel

.visible .entry default_function_kernel(
	.param .u64 .ptr .align 1 default_function_kernel_param_0,
	.param .u64 .ptr .align 1 default_function_kernel_param_1
)
.maxntid 22
{
	.reg .pred 	%p<2>;
	.reg .b32 	%r<4>;
	.reg .b32 	%f<8>;
	.reg .b64 	%rd<8>;

	ld.param.u64 	%rd1, [default_function_kernel_param_0];
	ld.param.u64 	%rd2, [default_function_kernel_param_1];
	mov.u32 	%r2, %ctaid.x;
	mov.u32 	%r3, %tid.x;
	mad.lo.s32 	%r1, %r2, 22, %r3;
	setp.gt.u32 	%p1, %r1, 132;
	@%p1 bra 	$L__BB0_2;
	cvta.to.global.u64 	%rd3, %rd2;
	cvta.to.global.u64 	%rd4, %rd1;
	mul.wide.u32 	%rd5, %r1, 4;
	add.s64 	%rd6, %rd3, %rd5;
	ld.global.nc.f32 	%f1, [%rd6];
	mov.f32 	%f2, 0f00000000;
	sub.f32 	%f3, %f2, %f1;
	mul.f32 	%f4, %f3, 0f3FB8AA3B;
	ex2.approx.f32 	%f5, %f4;
	add.f32 	%f6, %f5, 0f3F800000;
	rcp.rn.f32 	%f7, %f6;
	add.s64 	%rd7, %rd4, %rd5;
	st.global.f32 	[%rd7], %f7;
$L__BB0_2:
	ret;

}


// ===== COMPILED SASS (sm_100) =====

	.target	sm_100

	.elftype	@"ET_EXEC"


//--------------------- .note.nv.tkinfo           --------------------------
	.section	.note.nv.tkinfo,"",@"SHT_NOTE"
	.sectionflags	@"SHF_NOTE_NV_TKINFO"
	.tkinfo
        /*0018*/ 	.word	0x00000002
        /*0030*/ 	.string	""
        /*0030*/ 	.string	"ptxas"
        /*0030*/ 	.string	"Cuda compilation tools, release 13.0, V13.0.88"
        /*0030*/ 	.string	"Build cuda_13.0.r13.0/compiler.36424714_0"
        /*0030*/ 	.string	"-arch sm_100 -m 64 "



//--------------------- .note.nv.cuinfo           --------------------------
	.section	.note.nv.cuinfo,"",@"SHT_NOTE"
	.sectionflags	@"SHF_NOTE_NV_CUINFO"
        /*0018*/ 	.short	0x0002
        /*001a*/ 	.short	0x0064
        /*001c*/ 	.short	0x0082
	.zero		2


//--------------------- .nv.info                  --------------------------
	.section	.nv.info,"",@"SHT_CUDA_INFO"
	.align	4


	//----- nvinfo : EIATTR_REGCOUNT
	.align		4
        /*0000*/ 	.byte	0x04, 0x2f
        /*0002*/ 	.short	(.L_1 - .L_0)
	.align		4
.L_0:
        /*0004*/ 	.word	index@(default_function_kernel)
        /*0008*/ 	.word	0x0000000f


	//----- nvinfo : EIATTR_FRAME_SIZE
	.align		4
.L_1:
        /*000c*/ 	.byte	0x04, 0x11
        /*000e*/ 	.short	(.L_3 - .L_2)
	.align		4
.L_2:
        /*0010*/ 	.word	index@($__internal_0_$__cuda_sm20_rcp_rn_f32_slowpath)
        /*0014*/ 	.word	0x00000000


	//----- nvinfo : EIATTR_FRAME_SIZE
	.align		4
.L_3:
        /*0018*/ 	.byte	0x04, 0x11
        /*001a*/ 	.short	(.L_5 - .L_4)
	.align		4
.L_4:
        /*001c*/ 	.word	index@(default_function_kernel)
        /*0020*/ 	.word	0x00000000


	//----- nvinfo : EIATTR_MIN_STACK_SIZE
	.align		4
.L_5:
        /*0024*/ 	.byte	0x04, 0x12
        /*0026*/ 	.short	(.L_7 - .L_6)
	.align		4
.L_6:
        /*0028*/ 	.word	index@(default_function_kernel)
        /*002c*/ 	.word	0x00000000
.L_7:


//--------------------- .nv.compat                --------------------------
	.section	.nv.compat,"",@"SHT_CUDA_COMPAT_INFO"
	.align	4
        /*0000*/ 	.byte	0x02, 0x09, 0x00, 0x00, 0x02, 0x02, 0x01, 0x00, 0x02, 0x05, 0x05, 0x00, 0x03, 0x07, 0x01, 0x01
        /*0010*/ 	.byte	0x02, 0x03, 0x00, 0x00, 0x02, 0x06, 0x01, 0x00, 0x04, 0x0b, 0x08, 0x00, 0x01, 0x00, 0x00, 0x00
        /*0020*/ 	.byte	0x00, 0x00, 0x00, 0x00


//--------------------- .nv.info.default_function_kernel --------------------------
	.section	.nv.info.default_function_kernel,"",@"SHT_CUDA_INFO"
	.sectionflags	@""
	.align	4


	//----- nvinfo : EIATTR_CUDA_API_VERSION
	.align		4
        /*0000*/ 	.byte	0x04, 0x37
        /*0002*/ 	.short	(.L_9 - .L_8)
.L_8:
        /*0004*/ 	.word	0x00000082


	//----- nvinfo : EIATTR_KPARAM_INFO
	.align		4
.L_9:
        /*0008*/ 	.byte	0x04, 0x17
        /*000a*/ 	.short	(.L_11 - .L_10)
.L_10:
        /*000c*/ 	.word	0x00000000
        /*0010*/ 	.short	0x0001
        /*0012*/ 	.short	0x0008
        /*0014*/ 	.byte	0x00, 0xf5, 0x21, 0x00


	//----- nvinfo : EIATTR_KPARAM_INFO
	.align		4
.L_11:
        /*0018*/ 	.byte	0x04, 0x17
        /*001a*/ 	.short	(.L_13 - .L_12)
.L_12:
        /*001c*/ 	.word	0x00000000
        /*0020*/ 	.short	0x0000
        /*0022*/ 	.short	0x0000
        /*0024*/ 	.byte	0x00, 0xf5, 0x21, 0x00


	//----- nvinfo : EIATTR_SPARSE_MMA_MASK
	.align		4
.L_13:
        /*0028*/ 	.byte	0x03, 0x50
        /*002a*/ 	.short	0x0000


	//----- nvinfo : EIATTR_MAXREG_COUNT
	.align		4
        /*002c*/ 	.byte	0x03, 0x1b
        /*002e*/ 	.short	0x00ff


	//----- nvinfo : EIATTR_MERCURY_ISA_VERSION
	.align		4
        /*0030*/ 	.byte	0x03, 0x5f
        /*0032*/ 	.short	0x0101


	//----- nvinfo : EIATTR_VRC_CTA_INIT_COUNT
	.align		4
        /*0034*/ 	.byte	0x02, 0x4a
	.zero		1
	.zero		1


	//----- nvinfo : EIATTR_EXIT_INSTR_OFFSETS
	.align		4
        /*0038*/ 	.byte	0x04, 0x1c
        /*003a*/ 	.short	(.L_15 - .L_14)


	//   ....[0]....
.L_14:
        /*003c*/ 	.word	0x00000050


	//   ....[1]....
        /*0040*/ 	.word	0x00000210


	//----- nvinfo : EIATTR_MAX_THREADS
	.align		4
.L_15:
        /*0044*/ 	.byte	0x04, 0x05
        /*0046*/ 	.short	(.L_17 - .L_16)
.L_16:
        /*0048*/ 	.word	0x00000016
        /*004c*/ 	.word	0x00000001
        /*0050*/ 	.word	0x00000001


	//----- nvinfo : EIATTR_CRS_STACK_SIZE
	.align		4
.L_17:
        /*0054*/ 	.byte	0x04, 0x1e
        /*0056*/ 	.short	(.L_19 - .L_18)
.L_18:
        /*0058*/ 	.word	0x00000000


	//----- nvinfo : EIATTR_CBANK_PARAM_SIZE
	.align		4
.L_19:
        /*005c*/ 	.byte	0x03, 0x19
        /*005e*/ 	.short	0x0010


	//----- nvinfo : EIATTR_PARAM_CBANK
	.align		4
        /*0060*/ 	.byte	0x04, 0x0a
        /*0062*/ 	.short	(.L_21 - .L_20)
	.align		4
.L_20:
        /*0064*/ 	.word	index@(.nv.constant0.default_function_kernel)
        /*0068*/ 	.short	0x0380
        /*006a*/ 	.short	0x0010


	//----- nvinfo : EIATTR_SW_WAR
	.align		4
.L_21:
        /*006c*/ 	.byte	0x04, 0x36
        /*006e*/ 	.short	(.L_23 - .L_22)
.L_22:
        /*0070*/ 	.word	0x00000008
.L_23:


//--------------------- .nv.callgraph             --------------------------
	.section	.nv.callgraph,"",@"SHT_CUDA_CALLGRAPH"
	.align	4
	.sectionentsize	8
	.align		4
        /*0000*/ 	.word	0x00000000
	.align		4
        /*0004*/ 	.word	0xffffffff
	.align		4
        /*0008*/ 	.word	0x00000000
	.align		4
        /*000c*/ 	.word	0xfffffffe
	.align		4
        /*0010*/ 	.word	0x00000000
	.align		4
        /*0014*/ 	.word	0xfffffffd
	.align		4
        /*0018*/ 	.word	0x00000000
	.align		4
        /*001c*/ 	.word	0xfffffffc


//--------------------- .text.default_function_kernel --------------------------
	.section	.text.default_function_kernel,"ax",@progbits
	.align	128
        .global         default_function_kernel
        .type           default_function_kernel,@function
        .size           default_function_kernel,(.L_x_8 - default_function_kernel)
        .other          default_function_kernel,@"STO_CUDA_ENTRY STV_DEFAULT"
default_function_kernel:
.text.default_function_kernel:
[----:B------:R-:W-:Y:S01]  /*0000*/  LDC R1, c[0x0][0x37c] ;  /* 0x0000df00ff017b82 */ /* 0x000fe20000000800 */
[----:B------:R-:W0:Y:S01]  /*0010*/  S2R R5, SR_CTAID.X ;  /* 0x0000000000057919 */ /* 0x000e220000002500 */
[----:B------:R-:W0:Y:S02]  /*0020*/  S2R R0, SR_TID.X ;  /* 0x0000000000007919 */ /* 0x000e240000002100 */
[----:B0-----:R-:W-:-:S05]  /*0030*/  IMAD R5, R5, 0x16, R0 ;  /* 0x0000001605057824 */ /* 0x001fca00078e0200 */
[----:B------:R-:W-:-:S13]  /*0040*/  ISETP.GT.U32.AND P0, PT, R5, 0x84, PT ;  /* 0x000000840500780c */ /* 0x000fda0003f04070 */
[----:B------:R-:W-:Y:S05]  /*0050*/  @P0 EXIT ;  /* 0x000000000000094d */ /* 0x000fea0003800000 */
[----:B------:R-:W0:Y:S01]  /*0060*/  LDC.64 R2, c[0x0][0x388] ;  /* 0x0000e200ff027b82 */ /* 0x000e220000000a00 */
[----:B------:R-:W1:Y:S01]  /*0070*/  LDCU.64 UR4, c[0x0][0x358] ;  /* 0x00006b00ff0477ac */ /* 0x000e620008000a00 */
[----:B0-----:R-:W-:-:S06]  /*0080*/  IMAD.WIDE.U32 R2, R5, 0x4, R2 ;  /* 0x0000000405027825 */ /* 0x001fcc00078e0002 */
[----:B-1----:R-:W2:Y:S01]  /*0090*/  LDG.E.CONSTANT R2, desc[UR4][R2.64] ;  /* 0x0000000402027981 */ /* 0x002ea2000c1e9900 */
[----:B------:R-:W-:Y:S01]  /*00a0*/  BSSY.RECONVERGENT B0, `(.L_x_0) ;  /* 0x0000013000007945 */ /* 0x000fe20003800200 */
[----:B--2---:R-:W-:-:S04]  /*00b0*/  FADD R0, RZ, -R2 ;  /* 0x80000002ff007221 */ /* 0x004fc80000000000 */
[----:B------:R-:W-:-:S05]  /*00c0*/  FMUL R0, R0, 1.4426950216293334961 ;  /* 0x3fb8aa3b00007820 */ /* 0x000fca0000400000 */
[----:B------:R-:W-:-:S13]  /*00d0*/  FSETP.GEU.AND P0, PT, R0, -126, PT ;  /* 0xc2fc00000000780b */ /* 0x000fda0003f0e000 */
[----:B------:R-:W-:-:S04]  /*00e0*/  @!P0 FMUL R0, R0, 0.5 ;  /* 0x3f00000000008820 */ /* 0x000fc80000400000 */
[----:B------:R-:W0:Y:S02]  /*00f0*/  MUFU.EX2 R4, R0 ;  /* 0x0000000000047308 */ /* 0x000e240000000800 */
[----:B0-----:R-:W-:-:S04]  /*0100*/  @!P0 FMUL R4, R4, R4 ;  /* 0x0000000404048220 */ /* 0x001fc80000400000 */
[----:B------:R-:W-:-:S04]  /*0110*/  FADD R0, R4, 1 ;  /* 0x3f80000004007421 */ /* 0x000fc80000000000 */
[----:B------:R-:W-:-:S05]  /*0120*/  VIADD R4, R0, 0x1800000 ;  /* 0x0180000000047836 */ /* 0x000fca0000000000 */
[----:B------:R-:W-:-:S04]  /*0130*/  LOP3.LUT R4, R4, 0x7f800000, RZ, 0xc0, !PT ;  /* 0x7f80000004047812 */ /* 0x000fc800078ec0ff */
[----:B------:R-:W-:-:S13]  /*0140*/  ISETP.GT.U32.AND P0, PT, R4, 0x1ffffff, PT ;  /* 0x01ffffff0400780c */ /* 0x000fda0003f04070 */
[----:B------:R-:W-:Y:S05]  /*0150*/  @P0 BRA `(.L_x_1) ;  /* 0x00000000000c0947 */ /* 0x000fea0003800000 */
[----:B------:R-:W-:-:S07]  /*0160*/  MOV R10, 0x180 ;  /* 0x00000180000a7802 */ /* 0x000fce0000000f00 */
[----:B------:R-:W-:Y:S05]  /*0170*/  CALL.REL.NOINC `($__internal_0_$__cuda_sm20_rcp_rn_f32_slowpath) ;  /* 0x0000000000287944 */ /* 0x000fea0003c00000 */
[----:B------:R-:W-:Y:S05]  /*0180*/  BRA `(.L_x_2) ;  /* 0x0000000000107947 */ /* 0x000fea0003800000 */
.L_x_1:
[----:B------:R-:W0:Y:S02]  /*0190*/  MUFU.RCP R7, R0 ;  /* 0x0000000000077308 */ /* 0x000e240000001000 */
[----:B0-----:R-:W-:-:S04]  /*01a0*/  FFMA R2, R0, R7, -1 ;  /* 0xbf80000000027423 */ /* 0x001fc80000000007 */
[----:B------:R-:W-:-:S04]  /*01b0*/  FADD.FTZ R2, -R2, -RZ ;  /* 0x800000ff02027221 */ /* 0x000fc80000010100 */
[----:B------:R-:W-:-:S07]  /*01c0*/  FFMA R7, R7, R2, R7 ;  /* 0x0000000207077223 */ /* 0x000fce0000000007 */
.L_x_2:
[----:B------:R-:W-:Y:S05]  /*01d0*/  BSYNC.RECONVERGENT B0 ;  /* 0x0000000000007941 */ /* 0x000fea0003800200 */
.L_x_0:
[----:B------:R-:W0:Y:S02]  /*01e0*/  LDC.64 R2, c[0x0][0x380] ;  /* 0x0000e000ff027b82 */ /* 0x000e240000000a00 */
[----:B0-----:R-:W-:-:S05]  /*01f0*/  IMAD.WIDE.U32 R2, R5, 0x4, R2 ;  /* 0x0000000405027825 */ /* 0x001fca00078e0002 */
[----:B------:R-:W-:Y:S01]  /*0200*/  STG.E desc[UR4][R2.64], R7 ;  /* 0x0000000702007986 */ /* 0x000fe2000c101904 */
[----:B------:R-:W-:Y:S05]  /*0210*/  EXIT ;  /* 0x000000000000794d */ /* 0x000fea0003800000 */
        .weak           $__internal_0_$__cuda_sm20_rcp_rn_f32_slowpath
        .type           $__internal_0_$__cuda_sm20_rcp_rn_f32_slowpath,@function
        .size           $__internal_0_$__cuda_sm20_rcp_rn_f32_slowpath,(.L_x_8 - $__internal_0_$__cuda_sm20_rcp_rn_f32_slowpath)
$__internal_0_$__cuda_sm20_rcp_rn_f32_slowpath:
[----:B------:R-:W-:Y:S01]  /*0220*/  IMAD.SHL.U32 R2, R0, 0x2, RZ ;  /* 0x0000000200027824 */ /* 0x000fe200078e00ff */
[----:B------:R-:W-:Y:S04]  /*0230*/  BSSY.RECONVERGENT B1, `(.L_x_3) ;  /* 0x0000030000017945 */ /* 0x000fe80003800200 */
[----:B------:R-:W-:-:S04]  /*0240*/  SHF.R.U32.HI R2, RZ, 0x18, R2 ;  /* 0x00000018ff027819 */ /* 0x000fc80000011602 */
[----:B------:R-:W-:-:S13]  /*0250*/  ISETP.NE.U32.AND P0, PT, R2, RZ, PT ;  /* 0x000000ff0200720c */ /* 0x000fda0003f05070 */
[----:B------:R-:W-:Y:S05]  /*0260*/  @P0 BRA `(.L_x_4) ;  /* 0x0000000000280947 */ /* 0x000fea0003800000 */
[----:B------:R-:W-:-:S05]  /*0270*/  IMAD.SHL.U32 R2, R0, 0x2, RZ ;  /* 0x0000000200027824 */ /* 0x000fca00078e00ff */
[----:B------:R-:W-:-:S13]  /*0280*/  ISETP.NE.AND P0, PT, R2, RZ, PT ;  /* 0x000000ff0200720c */ /* 0x000fda0003f05270 */
[----:B------:R-:W-:Y:S01]  /*0290*/  @P0 FFMA R4, R0, 1.84467440737095516160e+19, RZ ;  /* 0x5f80000000040823 */ /* 0x000fe200000000ff */
[----:B------:R-:W-:Y:S08]  /*02a0*/  @!P0 MUFU.RCP R3, R0 ;  /* 0x0000000000038308 */ /* 0x000ff00000001000 */
[----:B------:R-:W0:Y:S02]  /*02b0*/  @P0 MUFU.RCP R7, R4 ;  /* 0x0000000400070308 */ /* 0x000e240000001000 */
[----:B0-----:R-:W-:-:S04]  /*02c0*/  @P0 FFMA R2, R4, R7, -1 ;  /* 0xbf80000004020423 */ /* 0x001fc80000000007 */
[----:B------:R-:W-:-:S04]  /*02d0*/  @P0 FADD.FTZ R2, -R2, -RZ ;  /* 0x800000ff02020221 */ /* 0x000fc80000010100 */
[----:B------:R-:W-:-:S04]  /*02e0*/  @P0 FFMA R2, R7, R2, R7 ;  /* 0x0000000207020223 */ /* 0x000fc80000000007 */
[----:B------:R-:W-:Y:S01]  /*02f0*/  @P0 FFMA R3, R2, 1.84467440737095516160e+19, RZ ;  /* 0x5f80000002030823 */ /* 0x000fe200000000ff */
[----:B------:R-:W-:Y:S06]  /*0300*/  BRA `(.L_x_5) ;  /* 0x0000000000887947 */ /* 0x000fec0003800000 */
.L_x_4:
[----:B------:R-:W-:-:S04]  /*0310*/  IADD3 R3, PT, PT, R2, -0xfd, RZ ;  /* 0xffffff0302037810 */ /* 0x000fc80007ffe0ff */
[----:B------:R-:W-:-:S13]  /*0320*/  ISETP.GT.U32.AND P0, PT, R3, 0x1, PT ;  /* 0x000000010300780c */ /* 0x000fda0003f04070 */
[----:B------:R-:W-:Y:S05]  /*0330*/  @P0 BRA `(.L_x_6) ;  /* 0x0000000000780947 */ /* 0x000fea0003800000 */
[----:B------:R-:W-:Y:S01]  /*0340*/  LOP3.LUT R4, R0, 0x7fffff, RZ, 0xc0, !PT ;  /* 0x007fffff00047812 */ /* 0x000fe200078ec0ff */
[----:B------:R-:W-:-:S03]  /*0350*/  IMAD.MOV.U32 R12, RZ, RZ, 0x3 ;  /* 0x00000003ff0c7424 */ /* 0x000fc600078e00ff */
[----:B------:R-:W-:Y:S02]  /*0360*/  LOP3.LUT R4, R4, 0x3f800000, RZ, 0xfc, !PT ;  /* 0x3f80000004047812 */ /* 0x000fe400078efcff */
[----:B------:R-:W-:Y:S02]  /*0370*/  SHF.L.U32 R9, R12, R3, RZ ;  /* 0x000000030c097219 */ /* 0x000fe400000006ff */
[----:B------:R-:W0:Y:S02]  /*0380*/  MUFU.RCP R7, R4 ;  /* 0x0000000400077308 */ /* 0x000e240000001000 */
[----:B0-----:R-:W-:-:S04]  /*0390*/  FFMA R6, R4, R7, -1 ;  /* 0xbf80000004067423 */ /* 0x001fc80000000007 */
[----:B------:R-:W-:-:S04]  /*03a0*/  FADD.FTZ R6, -R6, -RZ ;  /* 0x800000ff06067221 */ /* 0x000fc80000010100 */
[CCC-:B------:R-:W-:Y:S01]  /*03b0*/  FFMA.RM R8, R7.reuse, R6.reuse, R7.reuse ;  /* 0x0000000607087223 */ /* 0x1c0fe20000004007 */
[----:B------:R-:W-:-:S04]  /*03c0*/  FFMA.RP R7, R7, R6, R7 ;  /* 0x0000000607077223 */ /* 0x000fc80000008007 */
[C---:B------:R-:W-:Y:S02]  /*03d0*/  LOP3.LUT R6, R8.reuse, 0x7fffff, RZ, 0xc0, !PT ;  /* 0x007fffff08067812 */ /* 0x040fe400078ec0ff */
[----:B------:R-:W-:Y:S02]  /*03e0*/  FSETP.NEU.FTZ.AND P0, PT, R8, R7, PT ;  /* 0x000000070800720b */ /* 0x000fe40003f1d000 */
[----:B------:R-:W-:Y:S02]  /*03f0*/  LOP3.LUT R6, R6, 0x800000, RZ, 0xfc, !PT ;  /* 0x0080000006067812 */ /* 0x000fe400078efcff */
[----:B------:R-:W-:Y:S02]  /*0400*/  SEL R7, RZ, 0xffffffff, !P0 ;  /* 0xffffffffff077807 */ /* 0x000fe40004000000 */
[----:B------:R-:W-:-:S03]  /*0410*/  LOP3.LUT R4, R9, R6, RZ, 0xc0, !PT ;  /* 0x0000000609047212 */ /* 0x000fc600078ec0ff */
[----:B------:R-:W-:Y:S01]  /*0420*/  IMAD.MOV R7, RZ, RZ, -R7 ;  /* 0x000000ffff077224 */ /* 0x000fe200078e0a07 */
[----:B------:R-:W-:-:S04]  /*0430*/  SHF.R.U32.HI R4, RZ, R3, R4 ;  /* 0x00000003ff047219 */ /* 0x000fc80000011604 */
[----:B------:R-:W-:Y:S02]  /*0440*/  LOP3.LUT P1, RZ, R7, R3, R6, 0xf8, !PT ;  /* 0x0000000307ff7212 */ /* 0x000fe4000782f806 */
[C---:B------:R-:W-:Y:S02]  /*0450*/  LOP3.LUT P0, RZ, R4.reuse, 0x1, RZ, 0xc0, !PT ;  /* 0x0000000104ff7812 */ /* 0x040fe4000780c0ff */
[----:B------:R-:W-:-:S04]  /*0460*/  LOP3.LUT P2, RZ, R4, 0x2, RZ, 0xc0, !PT ;  /* 0x0000000204ff7812 */ /* 0x000fc8000784c0ff */
[----:B------:R-:W-:Y:S02]  /*0470*/  PLOP3.LUT P0, PT, P0, P1, P2, 0xe0, 0x0 ;  /* 0x000000000000781c */ /* 0x000fe40000703c20 */
[----:B------:R-:W-:Y:S02]  /*0480*/  LOP3.LUT P1, RZ, R0, 0x7fffff, RZ, 0xc0, !PT ;  /* 0x007fffff00ff7812 */ /* 0x000fe4000782c0ff */
[----:B------:R-:W-:-:S04]  /*0490*/  SEL R3, RZ, 0x1, !P0 ;  /* 0x00000001ff037807 */ /* 0x000fc80004000000 */
[----:B------:R-:W-:-:S04]  /*04a0*/  IADD3 R3, PT, PT, -R3, RZ, RZ ;  /* 0x000000ff03037210 */ /* 0x000fc80007ffe1ff */
[----:B------:R-:W-:Y:S01]  /*04b0*/  ISETP.GE.AND P0, PT, R3, RZ, PT ;  /* 0x000000ff0300720c */ /* 0x000fe20003f06270 */
[----:B------:R-:W-:-:S05]  /*04c0*/  VIADD R3, R2, 0xffffff04 ;  /* 0xffffff0402037836 */ /* 0x000fca0000000000 */
[----:B------:R-:W-:-:S07]  /*04d0*/  SHF.R.U32.HI R3, RZ, R3, R6 ;  /* 0x00000003ff037219 */ /* 0x000fce0000011606 */
[----:B------:R-:W-:-:S05]  /*04e0*/  @!P0 VIADD R3, R3, 0x1 ;  /* 0x0000000103038836 */ /* 0x000fca0000000000 */
[----:B------:R-:W-:-:S04]  /*04f0*/  @!P1 SHF.L.U32 R3, R3, 0x1, RZ ;  /* 0x0000000103039819 */ /* 0x000fc800000006ff */
[----:B------:R-:W-:Y:S01]  /*0500*/  LOP3.LUT R3, R3, 0x80000000, R0, 0xf8, !PT ;  /* 0x8000000003037812 */ /* 0x000fe200078ef800 */
[----:B------:R-:W-:Y:S06]  /*0510*/  BRA `(.L_x_5) ;  /* 0x0000000000047947 */ /* 0x000fec0003800000 */
.L_x_6:
[----:B------:R0:W1:Y:S02]  /*0520*/  MUFU.RCP R3, R0 ;  /* 0x0000000000037308 */ /* 0x0000640000001000 */
.L_x_5:
[----:B------:R-:W-:Y:S05]  /*0530*/  BSYNC.RECONVERGENT B1 ;  /* 0x0000000000017941 */ /* 0x000fea0003800200 */
.L_x_3:
[----:B-1----:R-:W-:Y:S02]  /*0540*/  IMAD.MOV.U32 R7, RZ, RZ, R3 ;  /* 0x000000ffff077224 */ /* 0x002fe400078e0003 */
[----:B------:R-:W-:Y:S02]  /*0550*/  HFMA2 R3, -RZ, RZ, 0, 0 ;  /* 0x00000000ff037431 */ /* 0x000fe400000001ff */
[----:B------:R-:W-:-:S04]  /*0560*/  IMAD.MOV.U32 R2, RZ, RZ, R10 ;  /* 0x000000ffff027224 */ /* 0x000fc800078e000a */
[----:B0-----:R-:W-:Y:S05]  /*0570*/  RET.REL.NODEC R2 `(default_function_kernel) ;  /* 0xfffffff802a07950 */ /* 0x001fea0003c3ffff */
.L_x_7:
[----:B------:R-:W-:-:S00]  /*0580*/  BRA `(.L_x_7) ;  /* 0xfffffffc00fc7947 */ /* 0x000fc0000383ffff */
[----:B------:R-:W-:-:S00]  /*0590*/  NOP ;  /* 0x0000000000007918 */ /* 0x000fc00000000000 */
        /* <DEDUP_REMOVED lines=14> */
.L_x_8:


//--------------------- .nv.shared.reserved.0     --------------------------
	.section	.nv.shared.reserved.0,"aw",@nobits
	.weak		__nv_reservedSMEM_offset_0_alias
	.size		__nv_reservedSMEM_offset_0_alias, 0, 64
	.other		__nv_reservedSMEM_offset_0_alias,@"STO_CUDA_RESERVED_SHARED STV_DEFAULT"
__nv_reservedSMEM_offset_0_alias:
	.zero		0
	.zero		64


//--------------------- .nv.constant0.default_function_kernel --------------------------
	.section	.nv.constant0.default_function_kernel,"a",@progbits
	.sectionflags	@""
	.align	4
.nv.constant0.default_function_kernel:
	.zero		912


//--------------------- SYMBOLS --------------------------

	.type		.nv.reservedSmem.offset0,@object
	.size		.nv.reservedSmem.offset0,0x4
